//
// Generated by NVIDIA NVVM Compiler
//
// Compiler Build ID: CL-36424714
// Cuda compilation tools, release 13.0, V13.0.88
// Based on NVVM 20.0.0
//

.version 9.0
.target sm_100
.address_size 64

	// .globl	_Z9reduce_v1PdS_
// _ZZ9reduce_v1PdS_E4temp has been demoted

.visible .entry _Z9reduce_v1PdS_(
	.param .u64 .ptr .align 1 _Z9reduce_v1PdS__param_0,
	.param .u64 .ptr .align 1 _Z9reduce_v1PdS__param_1
)
{
	.reg .pred 	%p<5>;
	.reg .b32 	%r<19>;
	.reg .b64 	%rd<11>;
	.reg .b64 	%fd<8>;
	// demoted variable
	.shared .align 8 .b8 _ZZ9reduce_v1PdS_E4temp[8192];
	ld.param.u64 	%rd2, [_Z9reduce_v1PdS__param_0];
	ld.param.u64 	%rd1, [_Z9reduce_v1PdS__param_1];
	cvta.to.global.u64 	%rd3, %rd2;
	mov.u32 	%r1, %tid.x;
	mov.u32 	%r2, %ctaid.x;
	mov.u32 	%r3, %ntid.x;
	mul.lo.s32 	%r7, %r3, %r2;
	shl.b32 	%r8, %r7, 1;
	add.s32 	%r9, %r8, %r1;
	mul.wide.s32 	%rd4, %r9, 8;
	add.s64 	%rd5, %rd3, %rd4;
	ld.global.f64 	%fd1, [%rd5];
	add.s32 	%r10, %r9, %r3;
	mul.wide.u32 	%rd6, %r10, 8;
	add.s64 	%rd7, %rd3, %rd6;
	ld.global.f64 	%fd2, [%rd7];
	add.f64 	%fd3, %fd1, %fd2;
	shl.b32 	%r11, %r1, 3;
	mov.u32 	%r12, _ZZ9reduce_v1PdS_E4temp;
	add.s32 	%r4, %r12, %r11;
	st.shared.f64 	[%r4], %fd3;
	bar.sync 	0;
	setp.lt.u32 	%p1, %r3, 2;
	@%p1 bra 	$L__BB0_5;
	mov.b32 	%r18, 1;
$L__BB0_2:
	shl.b32 	%r6, %r18, 1;
	add.s32 	%r14, %r6, -1;
	and.b32  	%r15, %r14, %r1;
	setp.ne.s32 	%p2, %r15, 0;
	@%p2 bra 	$L__BB0_4;
	shl.b32 	%r16, %r18, 3;
	add.s32 	%r17, %r4, %r16;
	ld.shared.f64 	%fd4, [%r17];
	ld.shared.f64 	%fd5, [%r4];
	add.f64 	%fd6, %fd4, %fd5;
	st.shared.f64 	[%r4], %fd6;
$L__BB0_4:
	bar.sync 	0;
	setp.lt.u32 	%p3, %r6, %r3;
	mov.u32 	%r18, %r6;
	@%p3 bra 	$L__BB0_2;
$L__BB0_5:
	setp.ne.s32 	%p4, %r1, 0;
	@%p4 bra 	$L__BB0_7;
	ld.shared.f64 	%fd7, [_ZZ9reduce_v1PdS_E4temp];
	cvta.to.global.u64 	%rd8, %rd1;
	mul.wide.u32 	%rd9, %r2, 8;
	add.s64 	%rd10, %rd8, %rd9;
	st.global.f64 	[%rd10], %fd7;
$L__BB0_7:
	ret;

}


// ===== COMPILED SASS (sm_100) =====

	.target	sm_100

	.elftype	@"ET_EXEC"


//--------------------- .note.nv.tkinfo           --------------------------
	.section	.note.nv.tkinfo,"",@"SHT_NOTE"
	.sectionflags	@"SHF_NOTE_NV_TKINFO"
	.tkinfo
        /*0018*/ 	.word	0x00000002
        /*0030*/ 	.string	""
        /*0030*/ 	.string	"ptxas"
        /*0030*/ 	.string	"Cuda compilation tools, release 13.0, V13.0.88"
        /*0030*/ 	.string	"Build cuda_13.0.r13.0/compiler.36424714_0"
        /*0030*/ 	.string	"-arch sm_100 -m 64 "



//--------------------- .note.nv.cuinfo           --------------------------
	.section	.note.nv.cuinfo,"",@"SHT_NOTE"
	.sectionflags	@"SHF_NOTE_NV_CUINFO"
        /*0018*/ 	.short	0x0002
        /*001a*/ 	.short	0x0064
        /*001c*/ 	.short	0x0082
	.zero		2


//--------------------- .nv.info                  --------------------------
	.section	.nv.info,"",@"SHT_CUDA_INFO"
	.align	4


	//----- nvinfo : EIATTR_REGCOUNT
	.align		4
        /*0000*/ 	.byte	0x04, 0x2f
        /*0002*/ 	.short	(.L_1 - .L_0)
	.align		4
.L_0:
        /*0004*/ 	.word	index@(_Z9reduce_v1PdS_)
        /*0008*/ 	.word	0x0000000e


	//----- nvinfo : EIATTR_FRAME_SIZE
	.align		4
.L_1:
        /*000c*/ 	.byte	0x04, 0x11
        /*000e*/ 	.short	(.L_3 - .L_2)
	.align		4
.L_2:
        /*0010*/ 	.word	index@(_Z9reduce_v1PdS_)
        /*0014*/ 	.word	0x00000000


	//----- nvinfo : EIATTR_MIN_STACK_SIZE
	.align		4
.L_3:
        /*0018*/ 	.byte	0x04, 0x12
        /*001a*/ 	.short	(.L_5 - .L_4)
	.align		4
.L_4:
        /*001c*/ 	.word	index@(_Z9reduce_v1PdS_)
        /*0020*/ 	.word	0x00000000
.L_5:


//--------------------- .nv.compat                --------------------------
	.section	.nv.compat,"",@"SHT_CUDA_COMPAT_INFO"
	.align	4
        /*0000*/ 	.byte	0x02, 0x09, 0x00, 0x00, 0x02, 0x02, 0x01, 0x00, 0x02, 0x05, 0x05, 0x00, 0x03, 0x07, 0x01, 0x01
        /*0010*/ 	.byte	0x02, 0x03, 0x00, 0x00, 0x02, 0x06, 0x01, 0x00, 0x04, 0x0b, 0x08, 0x00, 0x01, 0x00, 0x00, 0x00
        /*0020*/ 	.byte	0x00, 0x00, 0x00, 0x00


//--------------------- .nv.info._Z9reduce_v1PdS_ --------------------------
	.section	.nv.info._Z9reduce_v1PdS_,"",@"SHT_CUDA_INFO"
	.sectionflags	@""
	.align	4


	//----- nvinfo : EIATTR_CUDA_API_VERSION
	.align		4
        /*0000*/ 	.byte	0x04, 0x37
        /*0002*/ 	.short	(.L_7 - .L_6)
.L_6:
        /*0004*/ 	.word	0x00000082


	//----- nvinfo : EIATTR_KPARAM_INFO
	.align		4
.L_7:
        /*0008*/ 	.byte	0x04, 0x17
        /*000a*/ 	.short	(.L_9 - .L_8)
.L_8:
        /*000c*/ 	.word	0x00000000
        /*0010*/ 	.short	0x0001
        /*0012*/ 	.short	0x0008
        /*0014*/ 	.byte	0x00, 0xf5, 0x21, 0x00


	//----- nvinfo : EIATTR_KPARAM_INFO
	.align		4
.L_9:
        /*0018*/ 	.byte	0x04, 0x17
        /*001a*/ 	.short	(.L_11 - .L_10)
.L_10:
        /*001c*/ 	.word	0x00000000
        /*0020*/ 	.short	0x0000
        /*0022*/ 	.short	0x0000
        /*0024*/ 	.byte	0x00, 0xf5, 0x21, 0x00


	//----- nvinfo : EIATTR_SPARSE_MMA_MASK
	.align		4
.L_11:
        /*0028*/ 	.byte	0x03, 0x50
        /*002a*/ 	.short	0x0000


	//----- nvinfo : EIATTR_MAXREG_COUNT
	.align		4
        /*002c*/ 	.byte	0x03, 0x1b
        /*002e*/ 	.short	0x00ff


	//----- nvinfo : EIATTR_NUM_BARRIERS
	.align		4
        /*0030*/ 	.byte	0x02, 0x4c
        /*0032*/ 	.byte	0x01
	.zero		1


	//----- nvinfo : EIATTR_MERCURY_ISA_VERSION
	.align		4
        /*0034*/ 	.byte	0x03, 0x5f
        /*0036*/ 	.short	0x0101


	//----- nvinfo : EIATTR_VRC_CTA_INIT_COUNT
	.align		4
        /*0038*/ 	.byte	0x02, 0x4a
	.zero		1
	.zero		1


	//----- nvinfo : EIATTR_EXIT_INSTR_OFFSETS
	.align		4
        /*003c*/ 	.byte	0x04, 0x1c
        /*003e*/ 	.short	(.L_13 - .L_12)


	//   ....[0]....
.L_12:
        /*0040*/ 	.word	0x00000240


	//   ....[1]....
        /*0044*/ 	.word	0x000002c0


	//----- nvinfo : EIATTR_CBANK_PARAM_SIZE
	.align		4
.L_13:
        /*0048*/ 	.byte	0x03, 0x19
        /*004a*/ 	.short	0x0010


	//----- nvinfo : EIATTR_PARAM_CBANK
	.align		4
        /*004c*/ 	.byte	0x04, 0x0a
        /*004e*/ 	.short	(.L_15 - .L_14)
	.align		4
.L_14:
        /*0050*/ 	.word	index@(.nv.constant0._Z9reduce_v1PdS_)
        /*0054*/ 	.short	0x0380
        /*0056*/ 	.short	0x0010


	//----- nvinfo : EIATTR_SW_WAR
	.align		4
.L_15:
        /*0058*/ 	.byte	0x04, 0x36
        /*005a*/ 	.short	(.L_17 - .L_16)
.L_16:
        /*005c*/ 	.word	0x00000008
.L_17:


//--------------------- .nv.callgraph             --------------------------
	.section	.nv.callgraph,"",@"SHT_CUDA_CALLGRAPH"
	.align	4
	.sectionentsize	8
	.align		4
        /*0000*/ 	.word	0x00000000
	.align		4
        /*0004*/ 	.word	0xffffffff
	.align		4
        /*0008*/ 	.word	0x00000000
	.align		4
        /*000c*/ 	.word	0xfffffffe
	.align		4
        /*0010*/ 	.word	0x00000000
	.align		4
        /*0014*/ 	.word	0xfffffffd
	.align		4
        /*0018*/ 	.word	0x00000000
	.align		4
        /*001c*/ 	.word	0xfffffffc


//--------------------- .text._Z9reduce_v1PdS_    --------------------------
	.section	.text._Z9reduce_v1PdS_,"ax",@progbits
	.align	128
        .global         _Z9reduce_v1PdS_
        .type           _Z9reduce_v1PdS_,@function
        .size           _Z9reduce_v1PdS_,(.L_x_3 - _Z9reduce_v1PdS_)
        .other          _Z9reduce_v1PdS_,@"STO_CUDA_ENTRY STV_DEFAULT"
_Z9reduce_v1PdS_:
.text._Z9reduce_v1PdS_:
[----:B------:R-:W-:Y:S01]  /*0000*/  LDC R1, c[0x0][0x37c] ;  /* 0x0000df00ff017b82 */ /* 0x000fe20000000800 */
[----:B------:R-:W0:Y:S01]  /*0010*/  S2R R0, SR_CTAID.X ;  /* 0x0000000000007919 */ /* 0x000e220000002500 */
[----:B------:R-:W0:Y:S06]  /*0020*/  LDCU UR8, c[0x0][0x360] ;  /* 0x00006c00ff0877ac */ /* 0x000e2c0008000800 */
[----:B------:R-:W1:Y:S01]  /*0030*/  LDC.64 R4, c[0x0][0x380] ;  /* 0x0000e000ff047b82 */ /* 0x000e620000000a00 */
[----:B------:R-:W2:Y:S01]  /*0040*/  S2R R11, SR_TID.X ;  /* 0x00000000000b7919 */ /* 0x000ea20000002100 */
[----:B------:R-:W3:Y:S01]  /*0050*/  LDCU.64 UR6, c[0x0][0x358] ;  /* 0x00006b00ff0677ac */ /* 0x000ee20008000a00 */
[----:B0-----:R-:W-:-:S05]  /*0060*/  IMAD R2, R0, UR8, RZ ;  /* 0x0000000800027c24 */ /* 0x001fca000f8e02ff */
[----:B--2---:R-:W-:-:S04]  /*0070*/  LEA R3, R2, R11, 0x1 ;  /* 0x0000000b02037211 */ /* 0x004fc800078e08ff */
[C---:B------:R-:W-:Y:S01]  /*0080*/  IADD3 R7, PT, PT, R3.reuse, UR8, RZ ;  /* 0x0000000803077c10 */ /* 0x040fe2000fffe0ff */
[----:B-1----:R-:W-:-:S04]  /*0090*/  IMAD.WIDE R2, R3, 0x8, R4 ;  /* 0x0000000803027825 */ /* 0x002fc800078e0204 */
[----:B------:R-:W-:Y:S02]  /*00a0*/  IMAD.WIDE.U32 R4, R7, 0x8, R4 ;  /* 0x0000000807047825 */ /* 0x000fe400078e0004 */
[----:B---3--:R-:W2:Y:S04]  /*00b0*/  LDG.E.64 R2, desc[UR6][R2.64] ;  /* 0x0000000602027981 */ /* 0x008ea8000c1e1b00 */
[----:B------:R-:W2:Y:S01]  /*00c0*/  LDG.E.64 R4, desc[UR6][R4.64] ;  /* 0x0000000604047981 */ /* 0x000ea2000c1e1b00 */
[----:B------:R-:W0:Y:S01]  /*00d0*/  S2UR UR5, SR_CgaCtaId ;  /* 0x00000000000579c3 */ /* 0x000e220000008800 */
[----:B------:R-:W-:Y:S01]  /*00e0*/  UMOV UR4, 0x400 ;  /* 0x0000040000047882 */ /* 0x000fe20000000000 */
[----:B------:R-:W-:Y:S01]  /*00f0*/  UISETP.GE.U32.AND UP0, UPT, UR8, 0x2, UPT ;  /* 0x000000020800788c */ /* 0x000fe2000bf06070 */
[----:B------:R-:W-:Y:S01]  /*0100*/  ISETP.NE.AND P0, PT, R11, RZ, PT ;  /* 0x000000ff0b00720c */ /* 0x000fe20003f05270 */
[----:B0-----:R-:W-:-:S06]  /*0110*/  ULEA UR4, UR5, UR4, 0x18 ;  /* 0x0000000405047291 */ /* 0x001fcc000f8ec0ff */
[----:B------:R-:W-:Y:S01]  /*0120*/  LEA R9, R11, UR4, 0x3 ;  /* 0x000000040b097c11 */ /* 0x000fe2000f8e18ff */
[----:B--2---:R-:W-:-:S07]  /*0130*/  DADD R6, R2, R4 ;  /* 0x0000000002067229 */ /* 0x004fce0000000004 */
[----:B------:R0:W-:Y:S01]  /*0140*/  STS.64 [R9], R6 ;  /* 0x0000000609007388 */ /* 0x0001e20000000a00 */
[----:B------:R-:W-:Y:S06]  /*0150*/  BAR.SYNC.DEFER_BLOCKING 0x0 ;  /* 0x0000000000007b1d */ /* 0x000fec0000010000 */
[----:B------:R-:W-:Y:S05]  /*0160*/  BRA.U !UP0, `(.L_x_0) ;  /* 0x0000000108347547 */ /* 0x000fea000b800000 */
[----:B------:R-:W-:-:S07]  /*0170*/  IMAD.MOV.U32 R4, RZ, RZ, 0x1 ;  /* 0x00000001ff047424 */ /* 0x000fce00078e00ff */
.L_x_1:
[----:B0-----:R-:W-:-:S05]  /*0180*/  SHF.L.U32 R7, R4, 0x1, RZ ;  /* 0x0000000104077819 */ /* 0x001fca00000006ff */
[----:B------:R-:W-:-:S05]  /*0190*/  VIADD R2, R7, 0xffffffff ;  /* 0xffffffff07027836 */ /* 0x000fca0000000000 */
[----:B------:R-:W-:-:S13]  /*01a0*/  LOP3.LUT P1, RZ, R2, R11, RZ, 0xc0, !PT ;  /* 0x0000000b02ff7212 */ /* 0x000fda000782c0ff */
[----:B------:R-:W-:Y:S02]  /*01b0*/  @!P1 LEA R6, R4, R9, 0x3 ;  /* 0x0000000904069211 */ /* 0x000fe400078e18ff */
[----:B------:R-:W-:Y:S04]  /*01c0*/  @!P1 LDS.64 R4, [R9] ;  /* 0x0000000009049984 */ /* 0x000fe80000000a00 */
[----:B------:R-:W0:Y:S02]  /*01d0*/  @!P1 LDS.64 R2, [R6] ;  /* 0x0000000006029984 */ /* 0x000e240000000a00 */
[----:B0-----:R-:W-:Y:S01]  /*01e0*/  @!P1 DADD R2, R2, R4 ;  /* 0x0000000002029229 */ /* 0x001fe20000000004 */
[----:B------:R-:W-:-:S06]  /*01f0*/  IMAD.MOV.U32 R4, RZ, RZ, R7 ;  /* 0x000000ffff047224 */ /* 0x000fcc00078e0007 */
[----:B------:R1:W-:Y:S01]  /*0200*/  @!P1 STS.64 [R9], R2 ;  /* 0x0000000209009388 */ /* 0x0003e20000000a00 */
[----:B------:R-:W-:Y:S01]  /*0210*/  BAR.SYNC.DEFER_BLOCKING 0x0 ;  /* 0x0000000000007b1d */ /* 0x000fe20000010000 */
[----:B------:R-:W-:-:S13]  /*0220*/  ISETP.GE.U32.AND P1, PT, R7, UR8, PT ;  /* 0x0000000807007c0c */ /* 0x000fda000bf26070 */
[----:B-1----:R-:W-:Y:S05]  /*0230*/  @!P1 BRA `(.L_x_1) ;  /* 0xfffffffc00d09947 */ /* 0x002fea000383ffff */
.L_x_0:
[----:B------:R-:W-:Y:S05]  /*0240*/  @P0 EXIT ;  /* 0x000000000000094d */ /* 0x000fea0003800000 */
[----:B------:R-:W1:Y:S01]  /*0250*/  S2UR UR5, SR_CgaCtaId ;  /* 0x00000000000579c3 */ /* 0x000e620000008800 */
[----:B------:R-:W-:-:S07]  /*0260*/  UMOV UR4, 0x400 ;  /* 0x0000040000047882 */ /* 0x000fce0000000000 */
[----:B------:R-:W2:Y:S01]  /*0270*/  LDC.64 R4, c[0x0][0x388] ;  /* 0x0000e200ff047b82 */ /* 0x000ea20000000a00 */
[----:B-1----:R-:W-:Y:S01]  /*0280*/  ULEA UR4, UR5, UR4, 0x18 ;  /* 0x0000000405047291 */ /* 0x002fe2000f8ec0ff */
[----:B--2---:R-:W-:-:S08]  /*0290*/  IMAD.WIDE.U32 R4, R0, 0x8, R4 ;  /* 0x0000000800047825 */ /* 0x004fd000078e0004 */
[----:B------:R-:W1:Y:S04]  /*02a0*/  LDS.64 R2, [UR4] ;  /* 0x00000004ff027984 */ /* 0x000e680008000a00 */
[----:B-1----:R-:W-:Y:S01]  /*02b0*/  STG.E.64 desc[UR6][R4.64], R2 ;  /* 0x0000000204007986 */ /* 0x002fe2000c101b06 */
[----:B------:R-:W-:Y:S05]  /*02c0*/  EXIT ;  /* 0x000000000000794d */ /* 0x000fea0003800000 */
.L_x_2:
[----:B------:R-:W-:-:S00]  /*02d0*/  BRA `(.L_x_2) ;  /* 0xfffffffc00fc7947 */ /* 0x000fc0000383ffff */
[----:B------:R-:W-:-:S00]  /*02e0*/  NOP ;  /* 0x0000000000007918 */ /* 0x000fc00000000000 */
        /* <DEDUP_REMOVED lines=9> */
.L_x_3:


//--------------------- .nv.shared._Z9reduce_v1PdS_ --------------------------
	.section	.nv.shared._Z9reduce_v1PdS_,"aw",@nobits
	.sectionflags	@""
	.align	8
.nv.shared._Z9reduce_v1PdS_:
	.zero		9216


//--------------------- .nv.shared.reserved.0     --------------------------
	.section	.nv.shared.reserved.0,"aw",@nobits
	.weak		__nv_reservedSMEM_offset_0_alias
	.size		__nv_reservedSMEM_offset_0_alias, 0, 64
	.other		__nv_reservedSMEM_offset_0_alias,@"STO_CUDA_RESERVED_SHARED STV_DEFAULT"
__nv_reservedSMEM_offset_0_alias:
	.zero		0
	.zero		64


//--------------------- .nv.constant0._Z9reduce_v1PdS_ --------------------------
	.section	.nv.constant0._Z9reduce_v1PdS_,"a",@progbits
	.sectionflags	@""
	.align	4
.nv.constant0._Z9reduce_v1PdS_:
	.zero		912


//--------------------- SYMBOLS --------------------------

	.type		.nv.reservedSmem.offset0,@object
	.size		.nv.reservedSmem.offset0,0x4
	.type		.nv.reservedSmem.cap,@object
	.size		.nv.reservedSmem.cap,0x4
